	.headerflags	@"EF_CUDA_TEXMODE_UNIFIED EF_CUDA_64BIT_ADDRESS EF_CUDA_ACCELERATORS EF_CUDA_SM90 EF_CUDA_VIRTUAL_SM(EF_CUDA_SM90)"
	.elftype	@"ET_EXEC"


//--------------------- .nv.info                  --------------------------
	.section	.nv.info,"",@"SHT_CUDA_INFO"
	.align	4


	//----- nvinfo : EIATTR_REGCOUNT
	.align		4
        /*0000*/ 	.byte	0x04, 0x2f
        /*0002*/ 	.short	(.L_1 - .L_0)
	.align		4
.L_0:
        /*0004*/ 	.word	index@(triton_poi_fused__to_copy_add_arange_mul_30)
        /*0008*/ 	.word	0x00000009


	//----- nvinfo : EIATTR_MIN_STACK_SIZE
	.align		4
.L_1:
        /*000c*/ 	.byte	0x04, 0x12
        /*000e*/ 	.short	(.L_3 - .L_2)
	.align		4
.L_2:
        /*0010*/ 	.word	index@(triton_poi_fused__to_copy_add_arange_mul_30)
        /*0014*/ 	.word	0x00000000


	//----- nvinfo : EIATTR_FRAME_SIZE
	.align		4
.L_3:
        /*0018*/ 	.byte	0x04, 0x11
        /*001a*/ 	.short	(.L_5 - .L_4)
	.align		4
.L_4:
        /*001c*/ 	.word	index@(triton_poi_fused__to_copy_add_arange_mul_30)
        /*0020*/ 	.word	0x00000000


	//----- nvinfo : EIATTR_MIN_STACK_SIZE
	.align		4
.L_5:
        /*0024*/ 	.byte	0x04, 0x12
        /*0026*/ 	.short	(.L_7 - .L_6)
	.align		4
.L_6:
        /*0028*/ 	.word	index@(triton_poi_fused__to_copy_add_arange_mul_30)
        /*002c*/ 	.word	0x00000000
.L_7:


//--------------------- .nv.info.triton_poi_fused__to_copy_add_arange_mul_30 --------------------------
	.section	.nv.info.triton_poi_fused__to_copy_add_arange_mul_30,"",@"SHT_CUDA_INFO"
	.sectionflags	@""
	.align	4


	//----- nvinfo : EIATTR_CUDA_API_VERSION
	.align		4
        /*0000*/ 	.byte	0x04, 0x37
        /*0002*/ 	.short	(.L_9 - .L_8)
.L_8:
        /*0004*/ 	.word	0x0000007c


	//----- nvinfo : EIATTR_KPARAM_INFO
	.align		4
.L_9:
        /*0008*/ 	.byte	0x04, 0x17
        /*000a*/ 	.short	(.L_11 - .L_10)
.L_10:
        /*000c*/ 	.word	0x00000000
        /*0010*/ 	.short	0x0001
        /*0012*/ 	.short	0x0008
        /*0014*/ 	.byte	0x00, 0xf0, 0x11, 0x00


	//----- nvinfo : EIATTR_KPARAM_INFO
	.align		4
.L_11:
        /*0018*/ 	.byte	0x04, 0x17
        /*001a*/ 	.short	(.L_13 - .L_12)
.L_12:
        /*001c*/ 	.word	0x00000000
        /*0020*/ 	.short	0x0000
        /*0022*/ 	.short	0x0000
        /*0024*/ 	.byte	0x00, 0xf4, 0x21, 0x00


	//----- nvinfo : EIATTR_SPARSE_MMA_MASK
	.align		4
.L_13:
        /*0028*/ 	.byte	0x03, 0x50
        /*002a*/ 	.short	0x0000


	//----- nvinfo : EIATTR_MAXREG_COUNT
	.align		4
        /*002c*/ 	.byte	0x03, 0x1b
        /*002e*/ 	.short	0x00ff


	//----- nvinfo : EIATTR_EXIT_INSTR_OFFSETS
	.align		4
        /*0030*/ 	.byte	0x04, 0x1c
        /*0032*/ 	.short	(.L_15 - .L_14)


	//   ....[0]....
.L_14:
        /*0034*/ 	.word	0x000000d0


	//   ....[1]....
        /*0038*/ 	.word	0x00000100


	//----- nvinfo : EIATTR_REQNTID
	.align		4
.L_15:
        /*003c*/ 	.byte	0x04, 0x10
        /*003e*/ 	.short	(.L_17 - .L_16)
.L_16:
        /*0040*/ 	.word	0x00000020
        /*0044*/ 	.word	0x00000001
        /*0048*/ 	.word	0x00000001


	//----- nvinfo : EIATTR_CBANK_PARAM_SIZE
	.align		4
.L_17:
        /*004c*/ 	.byte	0x03, 0x19
        /*004e*/ 	.short	0x000c


	//----- nvinfo : EIATTR_PARAM_CBANK
	.align		4
        /*0050*/ 	.byte	0x04, 0x0a
        /*0052*/ 	.short	(.L_19 - .L_18)
	.align		4
.L_18:
        /*0054*/ 	.word	index@(.nv.constant0.triton_poi_fused__to_copy_add_arange_mul_30)
        /*0058*/ 	.short	0x0210
        /*005a*/ 	.short	0x000c


	//----- nvinfo : EIATTR_SW_WAR
	.align		4
.L_19:
        /*005c*/ 	.byte	0x04, 0x36
        /*005e*/ 	.short	(.L_21 - .L_20)
.L_20:
        /*0060*/ 	.word	0x00000008
.L_21:


//--------------------- .nv.callgraph             --------------------------
	.section	.nv.callgraph,"",@"SHT_CUDA_CALLGRAPH"
	.align	4
	.sectionentsize	8
	.align		4
        /*0000*/ 	.word	0x00000000
	.align		4
        /*0004*/ 	.word	0xffffffff
	.align		4
        /*0008*/ 	.word	0x00000000
	.align		4
        /*000c*/ 	.word	0xfffffffe
	.align		4
        /*0010*/ 	.word	0x00000000
	.align		4
        /*0014*/ 	.word	0xfffffffd
	.align		4
        /*0018*/ 	.word	0x00000000
	.align		4
        /*001c*/ 	.word	0xfffffffc


//--------------------- .text.triton_poi_fused__to_copy_add_arange_mul_30 --------------------------
	.section	.text.triton_poi_fused__to_copy_add_arange_mul_30,"ax",@progbits
	.align	128
        .global         triton_poi_fused__to_copy_add_arange_mul_30
        .type           triton_poi_fused__to_copy_add_arange_mul_30,@function
        .size           triton_poi_fused__to_copy_add_arange_mul_30,(.L_x_1 - triton_poi_fused__to_copy_add_arange_mul_30)
        .other          triton_poi_fused__to_copy_add_arange_mul_30,@"STO_CUDA_ENTRY STV_DEFAULT"
triton_poi_fused__to_copy_add_arange_mul_30:
.text.triton_poi_fused__to_copy_add_arange_mul_30:
[----:B------:R-:W0:Y:S02]  /*0000*/  LDC R1, c[0x0][0x28] ;  /* 0x00000a00ff017b82 */ /* 0x000e240000000800 */
[----:B------:R-:W1:Y:S01]  /*0010*/  S2R R6, SR_TID.X ;  /* 0x0000000000067919 */ /* 0x000e620000002100 */
[----:B------:R-:W2:Y:S01]  /*0020*/  LDC.64 R2, c[0x0][0x210] ;  /* 0x00008400ff027b82 */ /* 0x000ea20000000a00 */
[----:B------:R-:W3:Y:S01]  /*0030*/  S2R R5, SR_CTAID.X ;  /* 0x0000000000057919 */ /* 0x000ee20000002500 */
[C---:B-1----:R-:W-:Y:S02]  /*0040*/  LOP3.LUT R0, R6.reuse, 0xf, RZ, 0xc0, !PT ;  /* 0x0000000f06007812 */ /* 0x042fe400078ec0ff */
[----:B------:R-:W-:-:S03]  /*0050*/  LOP3.LUT P0, RZ, R6, 0x10, RZ, 0xc0, !PT ;  /* 0x0000001006ff7812 */ /* 0x000fc6000780c0ff */
[----:B---3--:R-:W-:-:S04]  /*0060*/  IMAD R5, R5, 0x10, R0 ;  /* 0x0000001005057824 */ /* 0x008fc800078e0200 */
[C---:B--2---:R-:W-:Y:S01]  /*0070*/  IMAD.WIDE R2, R5.reuse, 0x8, R2 ;  /* 0x0000000805027825 */ /* 0x044fe200078e0202 */
[----:B------:R-:W-:Y:S02]  /*0080*/  I2FP.F32.S32 R0, R5 ;  /* 0x0000000500007245 */ /* 0x000fe40000201400 */
[----:B------:R-:W-:-:S03]  /*0090*/  ISETP.LT.AND P0, PT, R5, 0x10, !P0 ;  /* 0x000000100500780c */ /* 0x000fc60004701270 */
[----:B------:R-:W-:-:S04]  /*00a0*/  FMUL R0, R0, 0.5 ;  /* 0x3f00000000007820 */ /* 0x000fc80000400000 */
[----:B------:R-:W1:Y:S02]  /*00b0*/  F2I.TRUNC.NTZ R4, R0 ;  /* 0x0000000000047305 */ /* 0x000e64000020f100 */
[----:B-1----:R-:W-:-:S04]  /*00c0*/  SHF.R.S32.HI R5, RZ, 0x1f, R4 ;  /* 0x0000001fff057819 */ /* 0x002fc80000011404 */
[----:B------:R-:W-:Y:S05]  /*00d0*/  @!P0 EXIT ;  /* 0x000000000000894d */ /* 0x000fea0003800000 */
[----:B------:R-:W-:Y:S02]  /*00e0*/  ULDC.64 UR4, c[0x0][0x208] ;  /* 0x0000820000047ab9 */ /* 0x000fe40000000a00 */
[----:B------:R-:W-:Y:S01]  /*00f0*/  STG.E.64 desc[UR4][R2.64], R4 ;  /* 0x0000000402007986 */ /* 0x000fe2000c101b04 */
[----:B------:R-:W-:Y:S05]  /*0100*/  EXIT ;  /* 0x000000000000794d */ /* 0x000fea0003800000 */
.L_x_0:
[----:B------:R-:W-:-:S00]  /*0110*/  BRA `(.L_x_0) ;  /* 0xfffffffc00fc7947 */ /* 0x000fc0000383ffff */
[----:B------:R-:W-:-:S00]  /*0120*/  NOP ;  /* 0x0000000000007918 */ /* 0x000fc00000000000 */
        /* <DEDUP_REMOVED lines=13> */
.L_x_1:


//--------------------- .nv.constant0.triton_poi_fused__to_copy_add_arange_mul_30 --------------------------
	.section	.nv.constant0.triton_poi_fused__to_copy_add_arange_mul_30,"a",@progbits
	.sectionflags	@""
	.align	4
.nv.constant0.triton_poi_fused__to_copy_add_arange_mul_30:
	.zero		540
